	.headerflags	@"EF_CUDA_TEXMODE_UNIFIED EF_CUDA_64BIT_ADDRESS EF_CUDA_ACCELERATORS EF_CUDA_SM90 EF_CUDA_VIRTUAL_SM(EF_CUDA_SM90)"
	.elftype	@"ET_EXEC"


//--------------------- .nv.info                  --------------------------
	.section	.nv.info,"",@"SHT_CUDA_INFO"
	.align	4


	//----- nvinfo : EIATTR_REGCOUNT
	.align		4
        /*0000*/ 	.byte	0x04, 0x2f
        /*0002*/ 	.short	(.L_3 - .L_2)
	.align		4
.L_2:
        /*0004*/ 	.word	index@(triton_poi_fused__native_batch_norm_legit_no_training_add_110)
        /*0008*/ 	.word	0x00000020


	//----- nvinfo : EIATTR_MIN_STACK_SIZE
	.align		4
.L_3:
        /*000c*/ 	.byte	0x04, 0x12
        /*000e*/ 	.short	(.L_5 - .L_4)
	.align		4
.L_4:
        /*0010*/ 	.word	index@(triton_poi_fused__native_batch_norm_legit_no_training_add_110)
        /*0014*/ 	.word	0x00000000


	//----- nvinfo : EIATTR_FRAME_SIZE
	.align		4
.L_5:
        /*0018*/ 	.byte	0x04, 0x11
        /*001a*/ 	.short	(.L_7 - .L_6)
	.align		4
.L_6:
        /*001c*/ 	.word	index@(triton_poi_fused__native_batch_norm_legit_no_training_add_110)
        /*0020*/ 	.word	0x00000000


	//----- nvinfo : EIATTR_MIN_STACK_SIZE
	.align		4
.L_7:
        /*0024*/ 	.byte	0x04, 0x12
        /*0026*/ 	.short	(.L_9 - .L_8)
	.align		4
.L_8:
        /*0028*/ 	.word	index@(triton_poi_fused__native_batch_norm_legit_no_training_add_110)
        /*002c*/ 	.word	0x00000000
.L_9:


//--------------------- .nv.info.triton_poi_fused__native_batch_norm_legit_no_training_add_110 --------------------------
	.section	.nv.info.triton_poi_fused__native_batch_norm_legit_no_training_add_110,"",@"SHT_CUDA_INFO"
	.sectionflags	@""
	.align	4


	//----- nvinfo : EIATTR_CUDA_API_VERSION
	.align		4
        /*0000*/ 	.byte	0x04, 0x37
        /*0002*/ 	.short	(.L_11 - .L_10)
.L_10:
        /*0004*/ 	.word	0x0000007c


	//----- nvinfo : EIATTR_KPARAM_INFO
	.align		4
.L_11:
        /*0008*/ 	.byte	0x04, 0x17
        /*000a*/ 	.short	(.L_13 - .L_12)
.L_12:
        /*000c*/ 	.word	0x00000000
        /*0010*/ 	.short	0x0007
        /*0012*/ 	.short	0x0038
        /*0014*/ 	.byte	0x00, 0xf0, 0x11, 0x00


	//----- nvinfo : EIATTR_KPARAM_INFO
	.align		4
.L_13:
        /*0018*/ 	.byte	0x04, 0x17
        /*001a*/ 	.short	(.L_15 - .L_14)
.L_14:
        /*001c*/ 	.word	0x00000000
        /*0020*/ 	.short	0x0006
        /*0022*/ 	.short	0x0030
        /*0024*/ 	.byte	0x00, 0xf4, 0x21, 0x00


	//----- nvinfo : EIATTR_KPARAM_INFO
	.align		4
.L_15:
        /*0028*/ 	.byte	0x04, 0x17
        /*002a*/ 	.short	(.L_17 - .L_16)
.L_16:
        /*002c*/ 	.word	0x00000000
        /*0030*/ 	.short	0x0005
        /*0032*/ 	.short	0x0028
        /*0034*/ 	.byte	0x00, 0xf4, 0x21, 0x00


	//----- nvinfo : EIATTR_KPARAM_INFO
	.align		4
.L_17:
        /*0038*/ 	.byte	0x04, 0x17
        /*003a*/ 	.short	(.L_19 - .L_18)
.L_18:
        /*003c*/ 	.word	0x00000000
        /*0040*/ 	.short	0x0004
        /*0042*/ 	.short	0x0020
        /*0044*/ 	.byte	0x00, 0xf4, 0x21, 0x00


	//----- nvinfo : EIATTR_KPARAM_INFO
	.align		4
.L_19:
        /*0048*/ 	.byte	0x04, 0x17
        /*004a*/ 	.short	(.L_21 - .L_20)
.L_20:
        /*004c*/ 	.word	0x00000000
        /*0050*/ 	.short	0x0003
        /*0052*/ 	.short	0x0018
        /*0054*/ 	.byte	0x00, 0xf4, 0x21, 0x00


	//----- nvinfo : EIATTR_KPARAM_INFO
	.align		4
.L_21:
        /*0058*/ 	.byte	0x04, 0x17
        /*005a*/ 	.short	(.L_23 - .L_22)
.L_22:
        /*005c*/ 	.word	0x00000000
        /*0060*/ 	.short	0x0002
        /*0062*/ 	.short	0x0010
        /*0064*/ 	.byte	0x00, 0xf4, 0x21, 0x00


	//----- nvinfo : EIATTR_KPARAM_INFO
	.align		4
.L_23:
        /*0068*/ 	.byte	0x04, 0x17
        /*006a*/ 	.short	(.L_25 - .L_24)
.L_24:
        /*006c*/ 	.word	0x00000000
        /*0070*/ 	.short	0x0001
        /*0072*/ 	.short	0x0008
        /*0074*/ 	.byte	0x00, 0xf4, 0x21, 0x00


	//----- nvinfo : EIATTR_KPARAM_INFO
	.align		4
.L_25:
        /*0078*/ 	.byte	0x04, 0x17
        /*007a*/ 	.short	(.L_27 - .L_26)
.L_26:
        /*007c*/ 	.word	0x00000000
        /*0080*/ 	.short	0x0000
        /*0082*/ 	.short	0x0000
        /*0084*/ 	.byte	0x00, 0xf4, 0x21, 0x00


	//----- nvinfo : EIATTR_SPARSE_MMA_MASK
	.align		4
.L_27:
        /*0088*/ 	.byte	0x03, 0x50
        /*008a*/ 	.short	0x0000


	//----- nvinfo : EIATTR_MAXREG_COUNT
	.align		4
        /*008c*/ 	.byte	0x03, 0x1b
        /*008e*/ 	.short	0x00ff


	//----- nvinfo : EIATTR_EXIT_INSTR_OFFSETS
	.align		4
        /*0090*/ 	.byte	0x04, 0x1c
        /*0092*/ 	.short	(.L_29 - .L_28)


	//   ....[0]....
.L_28:
        /*0094*/ 	.word	0x000005e0


	//   ....[1]....
        /*0098*/ 	.word	0x00000600


	//----- nvinfo : EIATTR_REQNTID
	.align		4
.L_29:
        /*009c*/ 	.byte	0x04, 0x10
        /*009e*/ 	.short	(.L_31 - .L_30)
.L_30:
        /*00a0*/ 	.word	0x00000080
        /*00a4*/ 	.word	0x00000001
        /*00a8*/ 	.word	0x00000001


	//----- nvinfo : EIATTR_CBANK_PARAM_SIZE
	.align		4
.L_31:
        /*00ac*/ 	.byte	0x03, 0x19
        /*00ae*/ 	.short	0x003c


	//----- nvinfo : EIATTR_PARAM_CBANK
	.align		4
        /*00b0*/ 	.byte	0x04, 0x0a
        /*00b2*/ 	.short	(.L_33 - .L_32)
	.align		4
.L_32:
        /*00b4*/ 	.word	index@(.nv.constant0.triton_poi_fused__native_batch_norm_legit_no_training_add_110)
        /*00b8*/ 	.short	0x0210
        /*00ba*/ 	.short	0x003c


	//----- nvinfo : EIATTR_SW_WAR
	.align		4
.L_33:
        /*00bc*/ 	.byte	0x04, 0x36
        /*00be*/ 	.short	(.L_35 - .L_34)
.L_34:
        /*00c0*/ 	.word	0x00000008
.L_35:


//--------------------- .nv.callgraph             --------------------------
	.section	.nv.callgraph,"",@"SHT_CUDA_CALLGRAPH"
	.align	4
	.sectionentsize	8
	.align		4
        /*0000*/ 	.word	0x00000000
	.align		4
        /*0004*/ 	.word	0xffffffff
	.align		4
        /*0008*/ 	.word	0x00000000
	.align		4
        /*000c*/ 	.word	0xfffffffe
	.align		4
        /*0010*/ 	.word	0x00000000
	.align		4
        /*0014*/ 	.word	0xfffffffd
	.align		4
        /*0018*/ 	.word	0x00000000
	.align		4
        /*001c*/ 	.word	0xfffffffc


//--------------------- .nv.constant4             --------------------------
	.section	.nv.constant4,"a",@progbits
	.align	8
	.align		8
.nv.constant4:
        /*0000*/ 	.dword	_$_str
	.align		8
        /*0008*/ 	.dword	_$_str_$_2


//--------------------- .text.triton_poi_fused__native_batch_norm_legit_no_training_add_110 --------------------------
	.section	.text.triton_poi_fused__native_batch_norm_legit_no_training_add_110,"ax",@progbits
	.align	128
        .global         triton_poi_fused__native_batch_norm_legit_no_training_add_110
        .type           triton_poi_fused__native_batch_norm_legit_no_training_add_110,@function
        .size           triton_poi_fused__native_batch_norm_legit_no_training_add_110,(.L_x_1 - triton_poi_fused__native_batch_norm_legit_no_training_add_110)
        .other          triton_poi_fused__native_batch_norm_legit_no_training_add_110,@"STO_CUDA_ENTRY STV_DEFAULT"
triton_poi_fused__native_batch_norm_legit_no_training_add_110:
.text.triton_poi_fused__native_batch_norm_legit_no_training_add_110:
[----:B------:R-:W0:Y:S01]  /*0000*/  LDC R1, c[0x0][0x28] ;  /* 0x00000a00ff017b82 */ /* 0x000e220000000800 */
[----:B------:R-:W1:Y:S01]  /*0010*/  S2R R0, SR_TID.X ;  /* 0x0000000000007919 */ /* 0x000e620000002100 */
[----:B------:R-:W-:-:S06]  /*0020*/  HFMA2.MMA R6, -RZ, RZ, 0, 0 ;  /* 0x00000000ff067435 */ /* 0x000fcc00000001ff */
[----:B------:R-:W2:Y:S01]  /*0030*/  LDC.64 R16, c[0x0][0x228] ;  /* 0x00008a00ff107b82 */ /* 0x000ea20000000a00 */
[----:B------:R-:W-:Y:S01]  /*0040*/  MOV R26, RZ ;  /* 0x000000ff001a7202 */ /* 0x000fe20000000f00 */
[----:B------:R-:W3:Y:S01]  /*0050*/  S2R R7, SR_CTAID.X ;  /* 0x0000000000077919 */ /* 0x000ee20000002500 */
[----:B------:R-:W-:Y:S01]  /*0060*/  HFMA2.MMA R22, -RZ, RZ, 0, 0 ;  /* 0x00000000ff167435 */ /* 0x000fe200000001ff */
[----:B------:R-:W-:-:S04]  /*0070*/  ULDC.64 UR4, c[0x0][0x208] ;  /* 0x0000820000047ab9 */ /* 0x000fc80000000a00 */
[----:B------:R-:W4:Y:S08]  /*0080*/  LDC.64 R14, c[0x0][0x220] ;  /* 0x00008800ff0e7b82 */ /* 0x000f300000000a00 */
[----:B------:R-:W5:Y:S08]  /*0090*/  LDC.64 R10, c[0x0][0x218] ;  /* 0x00008600ff0a7b82 */ /* 0x000f700000000a00 */
[----:B------:R-:W4:Y:S01]  /*00a0*/  LDC.64 R4, c[0x0][0x230] ;  /* 0x00008c00ff047b82 */ /* 0x000f220000000a00 */
[----:B-1----:R-:W-:-:S04]  /*00b0*/  SHF.L.U32 R0, R0, 0x1, RZ ;  /* 0x0000000100007819 */ /* 0x002fc800000006ff */
[----:B------:R-:W-:-:S04]  /*00c0*/  LOP3.LUT R0, R0, 0xfe, RZ, 0xc0, !PT ;  /* 0x000000fe00007812 */ /* 0x000fc800078ec0ff */
[----:B---3--:R-:W-:-:S04]  /*00d0*/  LEA R7, R7, R0, 0x8 ;  /* 0x0000000007077211 */ /* 0x008fc800078e40ff */
[----:B------:R-:W-:Y:S01]  /*00e0*/  IADD3 R27, R7, 0x1, RZ ;  /* 0x00000001071b7810 */ /* 0x000fe20007ffe0ff */
[C---:B------:R-:W-:Y:S01]  /*00f0*/  IMAD.HI R24, R7.reuse, -0x4ee02c47, R6 ;  /* 0xb11fd3b907187827 */ /* 0x040fe200078e0206 */
[----:B------:R-:W-:-:S03]  /*0100*/  ISETP.GE.AND P0, PT, R7, 0xb90, PT ;  /* 0x00000b900700780c */ /* 0x000fc60003f06270 */
[----:B------:R-:W-:Y:S01]  /*0110*/  IMAD.HI R26, R27, -0x4ee02c47, R26 ;  /* 0xb11fd3b91b1a7827 */ /* 0x000fe200078e021a */
[----:B------:R-:W-:-:S04]  /*0120*/  SHF.R.U32.HI R3, RZ, 0x1f, R24 ;  /* 0x0000001fff037819 */ /* 0x000fc80000011618 */
[----:B------:R-:W-:Y:S02]  /*0130*/  LEA.HI.SX32 R24, R24, R3, 0x19 ;  /* 0x0000000318187211 */ /* 0x000fe400078fcaff */
[----:B------:R-:W-:-:S03]  /*0140*/  SHF.R.U32.HI R3, RZ, 0x1f, R26 ;  /* 0x0000001fff037819 */ /* 0x000fc6000001161a */
[----:B------:R-:W-:Y:S01]  /*0150*/  IMAD R21, R24, -0xb9, R7 ;  /* 0xffffff4718157824 */ /* 0x000fe200078e0207 */
[----:B------:R-:W-:Y:S02]  /*0160*/  LEA.HI.SX32 R26, R26, R3, 0x19 ;  /* 0x000000031a1a7211 */ /* 0x000fe400078fcaff */
[----:B------:R-:W1:Y:S01]  /*0170*/  LDC.64 R2, c[0x0][0x240] ;  /* 0x00009000ff027b82 */ /* 0x000e620000000a00 */
[----:B--2---:R-:W-:-:S04]  /*0180*/  IMAD.WIDE R8, R21, 0x4, R16 ;  /* 0x0000000415087825 */ /* 0x004fc800078e0210 */
[----:B------:R-:W-:Y:S01]  /*0190*/  IMAD R23, R26, -0xb9, R27 ;  /* 0xffffff471a177824 */ /* 0x000fe200078e021b */
[----:B------:R2:W3:Y:S03]  /*01a0*/  @!P0 LDG.E.EL R22, desc[UR4][R8.64] ;  /* 0x0000000408168981 */ /* 0x0004e6000c2e1900 */
[----:B------:R-:W-:-:S05]  /*01b0*/  IMAD.WIDE R16, R23, 0x4, R16 ;  /* 0x0000000417107825 */ /* 0x000fca00078e0210 */
[----:B------:R5:W3:Y:S01]  /*01c0*/  @!P0 LDG.E.EL R6, desc[UR4][R16.64] ;  /* 0x0000000410068981 */ /* 0x000ae2000c2e1900 */
[----:B------:R-:W-:Y:S01]  /*01d0*/  MOV R25, RZ ;  /* 0x000000ff00197202 */ /* 0x000fe20000000f00 */
[----:B--2---:R-:W2:Y:S01]  /*01e0*/  LDC.64 R8, c[0x0][0x238] ;  /* 0x00008e00ff087b82 */ /* 0x004ea20000000a00 */
[----:B------:R-:W-:Y:S01]  /*01f0*/  HFMA2.MMA R20, -RZ, RZ, 0, 0 ;  /* 0x00000000ff147435 */ /* 0x000fe200000001ff */
[C---:B----4-:R-:W-:Y:S01]  /*0200*/  IMAD.WIDE R12, R21.reuse, 0x4, R14 ;  /* 0x00000004150c7825 */ /* 0x050fe200078e020e */
[----:B------:R-:W-:Y:S02]  /*0210*/  ISETP.GE.AND P2, PT, R21, 0xae, PT ;  /* 0x000000ae1500780c */ /* 0x000fe40003f46270 */
[----:B------:R-:W-:Y:S02]  /*0220*/  CS2R R18, SRZ ;  /* 0x0000000000127805 */ /* 0x000fe4000001ff00 */
[----:B------:R-:W-:Y:S01]  /*0230*/  MOV R0, RZ ;  /* 0x000000ff00007202 */ /* 0x000fe20000000f00 */
[----:B------:R-:W-:Y:S01]  /*0240*/  IMAD R29, R24, 0xae, R21 ;  /* 0x000000ae181d7824 */ /* 0x000fe200078e0215 */
[----:B------:R-:W-:Y:S01]  /*0250*/  ISETP.LT.AND P3, PT, R23, 0xae, !P0 ;  /* 0x000000ae1700780c */ /* 0x000fe20004761270 */
[----:B------:R-:W-:Y:S01]  /*0260*/  IMAD R24, R26, 0xae, R23 ;  /* 0x000000ae1a187824 */ /* 0x000fe200078e0217 */
[C---:B------:R-:W-:Y:S01]  /*0270*/  ISETP.LT.AND P1, PT, R7.reuse, 0xb90, !P2 ;  /* 0x00000b900700780c */ /* 0x040fe20005721270 */
[----:B-----5:R-:W-:Y:S01]  /*0280*/  IMAD.WIDE R26, R7, 0x4, R10 ;  /* 0x00000004071a7825 */ /* 0x020fe200078e020a */
[----:B------:R2:W4:Y:S03]  /*0290*/  @!P0 LDG.E.EL R25, desc[UR4][R12.64] ;  /* 0x000000040c198981 */ /* 0x000526000c2e1900 */
[----:B------:R-:W-:Y:S01]  /*02a0*/  IMAD.WIDE R14, R23, 0x4, R14 ;  /* 0x00000004170e7825 */ /* 0x000fe200078e020e */
[----:B------:R-:W4:Y:S03]  /*02b0*/  @!P0 LDG.E.64 R18, desc[UR4][R26.64] ;  /* 0x000000041a128981 */ /* 0x000f26000c1e1b00 */
[----:B0-----:R-:W-:Y:S01]  /*02c0*/  IMAD.WIDE R16, R21, 0x4, R4 ;  /* 0x0000000415107825 */ /* 0x001fe200078e0204 */
[----:B------:R0:W5:Y:S03]  /*02d0*/  @!P0 LDG.E.EL R20, desc[UR4][R14.64] ;  /* 0x000000040e148981 */ /* 0x000166000c2e1900 */
[----:B-1----:R-:W-:Y:S01]  /*02e0*/  IMAD.WIDE R10, R29, 0x4, R2 ;  /* 0x000000041d0a7825 */ /* 0x002fe200078e0202 */
[----:B------:R1:W4:Y:S03]  /*02f0*/  @!P0 LDG.E.EL R0, desc[UR4][R16.64] ;  /* 0x0000000410008981 */ /* 0x000326000c2e1900 */
[----:B--2---:R-:W-:Y:S01]  /*0300*/  IMAD.WIDE R12, R21, 0x4, R8 ;  /* 0x00000004150c7825 */ /* 0x004fe200078e0208 */
[----:B------:R-:W-:Y:S01]  /*0310*/  HFMA2.MMA R21, -RZ, RZ, 0, 0 ;  /* 0x00000000ff157435 */ /* 0x000fe200000001ff */
[----:B0-----:R-:W-:-:S02]  /*0320*/  CS2R R14, SRZ ;  /* 0x00000000000e7805 */ /* 0x001fc4000001ff00 */
[----:B------:R-:W-:Y:S01]  /*0330*/  IMAD.WIDE R2, R24, 0x4, R2 ;  /* 0x0000000418027825 */ /* 0x000fe200078e0202 */
[----:B-1----:R-:W-:-:S03]  /*0340*/  CS2R R16, SRZ ;  /* 0x0000000000107805 */ /* 0x002fc6000001ff00 */
[C---:B------:R-:W-:Y:S01]  /*0350*/  IMAD.WIDE R4, R23.reuse, 0x4, R4 ;  /* 0x0000000417047825 */ /* 0x040fe200078e0204 */
[----:B------:R-:W2:Y:S03]  /*0360*/  @!P0 LDG.E.EL R15, desc[UR4][R12.64] ;  /* 0x000000040c0f8981 */ /* 0x000ea6000c2e1900 */
[----:B------:R-:W-:Y:S01]  /*0370*/  IMAD.WIDE R8, R23, 0x4, R8 ;  /* 0x0000000417087825 */ /* 0x000fe200078e0208 */
[----:B------:R-:W2:Y:S04]  /*0380*/  @P1 LDG.E R16, desc[UR4][R10.64] ;  /* 0x000000040a101981 */ /* 0x000ea8000c1e1900 */
[----:B------:R0:W2:Y:S04]  /*0390*/  @P3 LDG.E R21, desc[UR4][R2.64] ;  /* 0x0000000402153981 */ /* 0x0000a8000c1e1900 */
[----:B------:R1:W2:Y:S04]  /*03a0*/  @!P0 LDG.E.EL R17, desc[UR4][R4.64] ;  /* 0x0000000404118981 */ /* 0x0002a8000c2e1900 */
[----:B------:R1:W2:Y:S01]  /*03b0*/  @!P0 LDG.E.EL R14, desc[UR4][R8.64] ;  /* 0x00000004080e8981 */ /* 0x0002a2000c2e1900 */
[----:B------:R-:W-:Y:S01]  /*03c0*/  MOV R27, 0x3e800000 ;  /* 0x3e800000001b7802 */ /* 0x000fe20000000f00 */
[----:B0-----:R-:W0:Y:S02]  /*03d0*/  LDC.64 R2, c[0x0][0x210] ;  /* 0x00008400ff027b82 */ /* 0x001e240000000a00 */
[----:B0-----:R-:W-:-:S04]  /*03e0*/  IMAD.WIDE R2, R7, 0x4, R2 ;  /* 0x0000000407027825 */ /* 0x001fc800078e0202 */
[----:B---3--:R-:W-:-:S04]  /*03f0*/  FADD R22, R22, 9.9999997473787516356e-06 ;  /* 0x3727c5ac16167421 */ /* 0x008fc80000000000 */
[----:B------:R-:W0:Y:S01]  /*0400*/  MUFU.SQRT R24, R22 ;  /* 0x0000001600187308 */ /* 0x000e220000002000 */
[----:B------:R-:W-:-:S07]  /*0410*/  FADD R6, R6, 9.9999997473787516356e-06 ;  /* 0x3727c5ac06067421 */ /* 0x000fce0000000000 */
[----:B------:R-:W3:Y:S01]  /*0420*/  MUFU.SQRT R26, R6 ;  /* 0x00000006001a7308 */ /* 0x000ee20000002000 */
[C---:B0-----:R-:W-:Y:S02]  /*0430*/  FSETP.GT.AND P6, PT, R24.reuse, 8.50705917302346158658e+37, PT ;  /* 0x7e8000001800780b */ /* 0x041fe40003fc4000 */
[----:B------:R-:W-:Y:S02]  /*0440*/  FSETP.GEU.AND P4, PT, R24, 1.175494350822287508e-38, PT ;  /* 0x008000001800780b */ /* 0x000fe40003f8e000 */
[----:B-1----:R-:W-:Y:S02]  /*0450*/  FSEL R5, R27, 1, P6 ;  /* 0x3f8000001b057808 */ /* 0x002fe40003000000 */
[----:B---3--:R-:W-:-:S07]  /*0460*/  FSETP.GT.AND P5, PT, R26, 8.50705917302346158658e+37, PT ;  /* 0x7e8000001a00780b */ /* 0x008fce0003fa4000 */
[----:B------:R-:W-:Y:S01]  /*0470*/  @P6 FMUL R24, R24, 0.25 ;  /* 0x3e80000018186820 */ /* 0x000fe20000400000 */
[----:B------:R-:W-:-:S03]  /*0480*/  FSETP.GEU.AND P6, PT, R26, 1.175494350822287508e-38, PT ;  /* 0x008000001a00780b */ /* 0x000fc60003fce000 */
[----:B------:R-:W-:Y:S02]  /*0490*/  @!P4 FMUL R24, R24, 16777216 ;  /* 0x4b8000001818c820 */ /* 0x000fe40000400000 */
[----:B------:R-:W-:-:S04]  /*04a0*/  @P5 FMUL R26, R26, 0.25 ;  /* 0x3e8000001a1a5820 */ /* 0x000fc80000400000 */
[----:B------:R-:W0:Y:S04]  /*04b0*/  MUFU.RCP R24, R24 ;  /* 0x0000001800187308 */ /* 0x000e280000001000 */
[----:B------:R-:W-:-:S06]  /*04c0*/  @!P6 FMUL R26, R26, 16777216 ;  /* 0x4b8000001a1ae820 */ /* 0x000fcc0000400000 */
[----:B------:R-:W1:Y:S01]  /*04d0*/  MUFU.RCP R26, R26 ;  /* 0x0000001a001a7308 */ /* 0x000e620000001000 */
[----:B------:R-:W-:Y:S01]  /*04e0*/  FSEL R9, R27, 1, P5 ;  /* 0x3f8000001b097808 */ /* 0x000fe20002800000 */
[----:B------:R-:W-:Y:S01]  /*04f0*/  @!P4 FMUL R5, R5, 16777216 ;  /* 0x4b8000000505c820 */ /* 0x000fe20000400000 */
[----:B----4-:R-:W-:-:S03]  /*0500*/  FADD R18, -R25, R18 ;  /* 0x0000001219127221 */ /* 0x010fc60000000100 */
[----:B------:R-:W-:Y:S01]  /*0510*/  @!P6 FMUL R9, R9, 16777216 ;  /* 0x4b8000000909e820 */ /* 0x000fe20000400000 */
[----:B0-----:R-:W-:Y:S01]  /*0520*/  FMUL R5, R24, R5 ;  /* 0x0000000518057220 */ /* 0x001fe20000400000 */
[----:B------:R-:W-:Y:S01]  /*0530*/  ISETP.GE.AND P4, PT, R23, 0xae, PT ;  /* 0x000000ae1700780c */ /* 0x000fe20003f86270 */
[----:B-----5:R-:W-:Y:S02]  /*0540*/  FADD R19, -R20, R19 ;  /* 0x0000001314137221 */ /* 0x020fe40000000100 */
[----:B------:R-:W-:Y:S01]  /*0550*/  FMUL R18, R18, R5 ;  /* 0x0000000512127220 */ /* 0x000fe20000400000 */
[----:B-1----:R-:W-:-:S03]  /*0560*/  FMUL R4, R26, R9 ;  /* 0x000000091a047220 */ /* 0x002fc60000400000 */
[----:B--2---:R-:W-:Y:S01]  /*0570*/  FFMA R18, R18, R0, R15 ;  /* 0x0000000012127223 */ /* 0x004fe2000000000f */
[----:B------:R-:W-:Y:S01]  /*0580*/  FMUL R19, R19, R4 ;  /* 0x0000000413137220 */ /* 0x000fe20000400000 */
[----:B------:R-:W-:Y:S02]  /*0590*/  SEL R5, R16, RZ, P1 ;  /* 0x000000ff10057207 */ /* 0x000fe40000800000 */
[----:B------:R-:W-:Y:S01]  /*05a0*/  SEL R0, R21, RZ, P3 ;  /* 0x000000ff15007207 */ /* 0x000fe20001800000 */
[----:B------:R-:W-:Y:S02]  /*05b0*/  FFMA R19, R19, R17, R14 ;  /* 0x0000001113137223 */ /* 0x000fe4000000000e */
[----:B------:R-:W-:Y:S02]  /*05c0*/  @!P2 FADD R18, R18, R5 ;  /* 0x000000051212a221 */ /* 0x000fe40000000000 */
[----:B------:R-:W-:Y:S01]  /*05d0*/  @!P4 FADD R19, R19, R0 ;  /* 0x000000001313c221 */ /* 0x000fe20000000000 */
[----:B------:R-:W-:Y:S06]  /*05e0*/  @P0 EXIT ;  /* 0x000000000000094d */ /* 0x000fec0003800000 */
[----:B------:R-:W-:Y:S01]  /*05f0*/  STG.E.64 desc[UR4][R2.64], R18 ;  /* 0x0000001202007986 */ /* 0x000fe2000c101b04 */
[----:B------:R-:W-:Y:S05]  /*0600*/  EXIT ;  /* 0x000000000000794d */ /* 0x000fea0003800000 */
.L_x_0:
[----:B------:R-:W-:-:S00]  /*0610*/  BRA `(.L_x_0) ;  /* 0xfffffffc00fc7947 */ /* 0x000fc0000383ffff */
[----:B------:R-:W-:-:S00]  /*0620*/  NOP ;  /* 0x0000000000007918 */ /* 0x000fc00000000000 */
        /* <DEDUP_REMOVED lines=13> */
.L_x_1:


//--------------------- .nv.global.init           --------------------------
	.section	.nv.global.init,"aw",@progbits
.nv.global.init:
	.type		_$_str,@object
	.size		_$_str,(_$_str_$_2 - _$_str)
_$_str:
        /*0000*/ 	.byte	0x5f, 0x5f, 0x43, 0x55, 0x44, 0x41, 0x5f, 0x46, 0x54, 0x5a, 0x00
	.type		_$_str_$_2,@object
	.size		_$_str_$_2,(.L_1 - _$_str_$_2)
_$_str_$_2:
        /*000b*/ 	.byte	0x5f, 0x5f, 0x43, 0x55, 0x44, 0x41, 0x5f, 0x50, 0x52, 0x45, 0x43, 0x5f, 0x53, 0x51, 0x52, 0x54
        /*001b*/ 	.byte	0x00
.L_1:


//--------------------- .nv.constant0.triton_poi_fused__native_batch_norm_legit_no_training_add_110 --------------------------
	.section	.nv.constant0.triton_poi_fused__native_batch_norm_legit_no_training_add_110,"a",@progbits
	.sectionflags	@""
	.align	4
.nv.constant0.triton_poi_fused__native_batch_norm_legit_no_training_add_110:
	.zero		588
